//
// Generated by NVIDIA NVVM Compiler
//
// Compiler Build ID: CL-36424714
// Cuda compilation tools, release 13.0, V13.0.88
// Based on NVVM 20.0.0
//

.version 9.0
.target sm_100
.address_size 64

	// .globl	_Z18rgb_to_nv12_kernelPhS_S_iii

.visible .entry _Z18rgb_to_nv12_kernelPhS_S_iii(
	.param .u64 .ptr .align 1 _Z18rgb_to_nv12_kernelPhS_S_iii_param_0,
	.param .u64 .ptr .align 1 _Z18rgb_to_nv12_kernelPhS_S_iii_param_1,
	.param .u64 .ptr .align 1 _Z18rgb_to_nv12_kernelPhS_S_iii_param_2,
	.param .u32 _Z18rgb_to_nv12_kernelPhS_S_iii_param_3,
	.param .u32 _Z18rgb_to_nv12_kernelPhS_S_iii_param_4,
	.param .u32 _Z18rgb_to_nv12_kernelPhS_S_iii_param_5
)
{
	.reg .pred 	%p<10>;
	.reg .b16 	%rs<4>;
	.reg .b32 	%r<27>;
	.reg .b32 	%f<21>;
	.reg .b64 	%rd<13>;

	ld.param.u64 	%rd1, [_Z18rgb_to_nv12_kernelPhS_S_iii_param_0];
	ld.param.u64 	%rd2, [_Z18rgb_to_nv12_kernelPhS_S_iii_param_1];
	ld.param.u64 	%rd3, [_Z18rgb_to_nv12_kernelPhS_S_iii_param_2];
	ld.param.u32 	%r5, [_Z18rgb_to_nv12_kernelPhS_S_iii_param_3];
	ld.param.u32 	%r3, [_Z18rgb_to_nv12_kernelPhS_S_iii_param_4];
	ld.param.u32 	%r4, [_Z18rgb_to_nv12_kernelPhS_S_iii_param_5];
	mov.u32 	%r7, %ctaid.x;
	mov.u32 	%r8, %ntid.x;
	mov.u32 	%r9, %tid.x;
	mad.lo.s32 	%r1, %r7, %r8, %r9;
	mov.u32 	%r10, %ctaid.y;
	mov.u32 	%r11, %ntid.y;
	mov.u32 	%r12, %tid.y;
	mad.lo.s32 	%r13, %r10, %r11, %r12;
	setp.ge.s32 	%p1, %r1, %r3;
	setp.ge.s32 	%p2, %r13, %r5;
	or.pred  	%p3, %p1, %p2;
	@%p3 bra 	$L__BB0_3;
	cvta.to.global.u64 	%rd4, %rd1;
	cvta.to.global.u64 	%rd5, %rd2;
	mad.lo.s32 	%r14, %r3, %r13, %r1;
	mul.lo.s32 	%r15, %r14, 3;
	cvt.s64.s32 	%rd6, %r15;
	add.s64 	%rd7, %rd4, %rd6;
	ld.global.u8 	%rs1, [%rd7];
	ld.global.u8 	%rs2, [%rd7+1];
	ld.global.u8 	%rs3, [%rd7+2];
	cvt.rn.f32.u16 	%f1, %rs1;
	cvt.rn.f32.u16 	%f2, %rs2;
	mul.f32 	%f4, %f2, 0f3F010625;
	fma.rn.f32 	%f5, %f1, 0f3E839581, %f4;
	cvt.rn.f32.u16 	%f3, %rs3;
	fma.rn.f32 	%f6, %f3, 0f3DC8B439, %f5;
	add.f32 	%f7, %f6, 0f41800000;
	setp.gt.f32 	%p4, %f7, 0f437F0000;
	selp.f32 	%f8, 0f437F0000, %f7, %p4;
	cvt.rzi.u32.f32 	%r16, %f8;
	mad.lo.s32 	%r17, %r4, %r13, %r1;
	cvt.s64.s32 	%rd8, %r17;
	add.s64 	%rd9, %rd5, %rd8;
	st.global.u8 	[%rd9], %r16;
	or.b32  	%r18, %r1, %r13;
	and.b32  	%r19, %r18, 1;
	setp.eq.b32 	%p5, %r19, 1;
	@%p5 bra 	$L__BB0_3;
	mul.f32 	%f9, %f2, 0fBE94FDF4;
	fma.rn.f32 	%f10, %f1, 0fBE178D50, %f9;
	fma.rn.f32 	%f11, %f3, 0f3EE0C49C, %f10;
	add.f32 	%f12, %f11, 0f43000000;
	setp.lt.f32 	%p6, %f12, 0f00000000;
	setp.gt.f32 	%p7, %f12, 0f437F0000;
	selp.f32 	%f13, 0f437F0000, %f12, %p7;
	selp.f32 	%f14, 0f00000000, %f13, %p6;
	cvt.rzi.u32.f32 	%r20, %f14;
	mul.f32 	%f15, %f2, 0fBEBC6A7F;
	fma.rn.f32 	%f16, %f1, 0f3EE0C49C, %f15;
	fma.rn.f32 	%f17, %f3, 0fBD916873, %f16;
	add.f32 	%f18, %f17, 0f43000000;
	setp.lt.f32 	%p8, %f18, 0f00000000;
	setp.gt.f32 	%p9, %f18, 0f437F0000;
	selp.f32 	%f19, 0f437F0000, %f18, %p9;
	selp.f32 	%f20, 0f00000000, %f19, %p8;
	cvt.rzi.u32.f32 	%r21, %f20;
	shr.u32 	%r22, %r13, 1;
	shr.u32 	%r23, %r1, 31;
	add.s32 	%r24, %r1, %r23;
	and.b32  	%r25, %r24, -2;
	mad.lo.s32 	%r26, %r4, %r22, %r25;
	cvt.s64.s32 	%rd10, %r26;
	cvta.to.global.u64 	%rd11, %rd3;
	add.s64 	%rd12, %rd11, %rd10;
	st.global.u8 	[%rd12], %r20;
	st.global.u8 	[%rd12+1], %r21;
$L__BB0_3:
	ret;

}
	// .globl	_Z18nv12_to_rgb_kernelILb1EEvPhS0_S0_iii
.visible .entry _Z18nv12_to_rgb_kernelILb1EEvPhS0_S0_iii(
	.param .u64 .ptr .align 1 _Z18nv12_to_rgb_kernelILb1EEvPhS0_S0_iii_param_0,
	.param .u64 .ptr .align 1 _Z18nv12_to_rgb_kernelILb1EEvPhS0_S0_iii_param_1,
	.param .u64 .ptr .align 1 _Z18nv12_to_rgb_kernelILb1EEvPhS0_S0_iii_param_2,
	.param .u32 _Z18nv12_to_rgb_kernelILb1EEvPhS0_S0_iii_param_3,
	.param .u32 _Z18nv12_to_rgb_kernelILb1EEvPhS0_S0_iii_param_4,
	.param .u32 _Z18nv12_to_rgb_kernelILb1EEvPhS0_S0_iii_param_5
)
{
	.reg .pred 	%p<10>;
	.reg .b16 	%rs<2>;
	.reg .b32 	%r<29>;
	.reg .b32 	%f<14>;
	.reg .b64 	%rd<13>;

	ld.param.u64 	%rd1, [_Z18nv12_to_rgb_kernelILb1EEvPhS0_S0_iii_param_0];
	ld.param.u64 	%rd2, [_Z18nv12_to_rgb_kernelILb1EEvPhS0_S0_iii_param_1];
	ld.param.u64 	%rd3, [_Z18nv12_to_rgb_kernelILb1EEvPhS0_S0_iii_param_2];
	ld.param.u32 	%r5, [_Z18nv12_to_rgb_kernelILb1EEvPhS0_S0_iii_param_3];
	ld.param.u32 	%r3, [_Z18nv12_to_rgb_kernelILb1EEvPhS0_S0_iii_param_4];
	ld.param.u32 	%r4, [_Z18nv12_to_rgb_kernelILb1EEvPhS0_S0_iii_param_5];
	mov.u32 	%r7, %ctaid.x;
	mov.u32 	%r8, %ntid.x;
	mov.u32 	%r9, %tid.x;
	mad.lo.s32 	%r1, %r7, %r8, %r9;
	mov.u32 	%r10, %ctaid.y;
	mov.u32 	%r11, %ntid.y;
	mov.u32 	%r12, %tid.y;
	mad.lo.s32 	%r13, %r10, %r11, %r12;
	setp.ge.s32 	%p1, %r1, %r3;
	setp.ge.s32 	%p2, %r13, %r5;
	or.pred  	%p3, %p1, %p2;
	@%p3 bra 	$L__BB1_2;
	cvta.to.global.u64 	%rd4, %rd1;
	cvta.to.global.u64 	%rd5, %rd2;
	cvta.to.global.u64 	%rd6, %rd3;
	mad.lo.s32 	%r14, %r4, %r13, %r1;
	shr.u32 	%r15, %r13, 1;
	shr.u32 	%r16, %r1, 31;
	add.s32 	%r17, %r1, %r16;
	and.b32  	%r18, %r17, -2;
	mad.lo.s32 	%r19, %r4, %r15, %r18;
	cvt.s64.s32 	%rd7, %r14;
	add.s64 	%rd8, %rd4, %rd7;
	ld.global.u8 	%rs1, [%rd8];
	cvt.s64.s32 	%rd9, %r19;
	add.s64 	%rd10, %rd5, %rd9;
	ld.global.u8 	%r20, [%rd10];
	ld.global.u8 	%r21, [%rd10+1];
	cvt.rn.f32.u16 	%f1, %rs1;
	add.s32 	%r22, %r20, -128;
	cvt.rn.f32.s32 	%f2, %r22;
	add.s32 	%r23, %r21, -128;
	cvt.rn.f32.s32 	%f3, %r23;
	fma.rn.f32 	%f4, %f3, 0f3FB374BC, %f1;
	setp.lt.f32 	%p4, %f4, 0f00000000;
	setp.gt.f32 	%p5, %f4, 0f437F0000;
	selp.f32 	%f5, 0f437F0000, %f4, %p5;
	selp.f32 	%f6, 0f00000000, %f5, %p4;
	cvt.rzi.u32.f32 	%r24, %f6;
	fma.rn.f32 	%f7, %f2, 0fBEB020C5, %f1;
	fma.rn.f32 	%f8, %f3, 0fBF36C8B4, %f7;
	setp.lt.f32 	%p6, %f8, 0f00000000;
	setp.gt.f32 	%p7, %f8, 0f437F0000;
	selp.f32 	%f9, 0f437F0000, %f8, %p7;
	selp.f32 	%f10, 0f00000000, %f9, %p6;
	cvt.rzi.u32.f32 	%r25, %f10;
	fma.rn.f32 	%f11, %f2, 0f3FE2D0E5, %f1;
	setp.lt.f32 	%p8, %f11, 0f00000000;
	setp.gt.f32 	%p9, %f11, 0f437F0000;
	selp.f32 	%f12, 0f437F0000, %f11, %p9;
	selp.f32 	%f13, 0f00000000, %f12, %p8;
	cvt.rzi.u32.f32 	%r26, %f13;
	mad.lo.s32 	%r27, %r3, %r13, %r1;
	mul.lo.s32 	%r28, %r27, 3;
	cvt.s64.s32 	%rd11, %r28;
	add.s64 	%rd12, %rd6, %rd11;
	st.global.u8 	[%rd12], %r24;
	st.global.u8 	[%rd12+1], %r25;
	st.global.u8 	[%rd12+2], %r26;
$L__BB1_2:
	ret;

}
	// .globl	_Z18nv12_to_rgb_kernelILb0EEvPhS0_S0_iii
.visible .entry _Z18nv12_to_rgb_kernelILb0EEvPhS0_S0_iii(
	.param .u64 .ptr .align 1 _Z18nv12_to_rgb_kernelILb0EEvPhS0_S0_iii_param_0,
	.param .u64 .ptr .align 1 _Z18nv12_to_rgb_kernelILb0EEvPhS0_S0_iii_param_1,
	.param .u64 .ptr .align 1 _Z18nv12_to_rgb_kernelILb0EEvPhS0_S0_iii_param_2,
	.param .u32 _Z18nv12_to_rgb_kernelILb0EEvPhS0_S0_iii_param_3,
	.param .u32 _Z18nv12_to_rgb_kernelILb0EEvPhS0_S0_iii_param_4,
	.param .u32 _Z18nv12_to_rgb_kernelILb0EEvPhS0_S0_iii_param_5
)
{
	.reg .pred 	%p<10>;
	.reg .b16 	%rs<2>;
	.reg .b32 	%r<29>;
	.reg .b32 	%f<16>;
	.reg .b64 	%rd<13>;

	ld.param.u64 	%rd1, [_Z18nv12_to_rgb_kernelILb0EEvPhS0_S0_iii_param_0];
	ld.param.u64 	%rd2, [_Z18nv12_to_rgb_kernelILb0EEvPhS0_S0_iii_param_1];
	ld.param.u64 	%rd3, [_Z18nv12_to_rgb_kernelILb0EEvPhS0_S0_iii_param_2];
	ld.param.u32 	%r5, [_Z18nv12_to_rgb_kernelILb0EEvPhS0_S0_iii_param_3];
	ld.param.u32 	%r3, [_Z18nv12_to_rgb_kernelILb0EEvPhS0_S0_iii_param_4];
	ld.param.u32 	%r4, [_Z18nv12_to_rgb_kernelILb0EEvPhS0_S0_iii_param_5];
	mov.u32 	%r7, %ctaid.x;
	mov.u32 	%r8, %ntid.x;
	mov.u32 	%r9, %tid.x;
	mad.lo.s32 	%r1, %r7, %r8, %r9;
	mov.u32 	%r10, %ctaid.y;
	mov.u32 	%r11, %ntid.y;
	mov.u32 	%r12, %tid.y;
	mad.lo.s32 	%r13, %r10, %r11, %r12;
	setp.ge.s32 	%p1, %r1, %r3;
	setp.ge.s32 	%p2, %r13, %r5;
	or.pred  	%p3, %p1, %p2;
	@%p3 bra 	$L__BB2_2;
	cvta.to.global.u64 	%rd4, %rd1;
	cvta.to.global.u64 	%rd5, %rd2;
	cvta.to.global.u64 	%rd6, %rd3;
	mad.lo.s32 	%r14, %r4, %r13, %r1;
	shr.u32 	%r15, %r13, 1;
	shr.u32 	%r16, %r1, 31;
	add.s32 	%r17, %r1, %r16;
	and.b32  	%r18, %r17, -2;
	mad.lo.s32 	%r19, %r4, %r15, %r18;
	cvt.s64.s32 	%rd7, %r14;
	add.s64 	%rd8, %rd4, %rd7;
	ld.global.u8 	%rs1, [%rd8];
	cvt.s64.s32 	%rd9, %r19;
	add.s64 	%rd10, %rd5, %rd9;
	ld.global.u8 	%r20, [%rd10];
	ld.global.u8 	%r21, [%rd10+1];
	cvt.rn.f32.u16 	%f1, %rs1;
	add.s32 	%r22, %r20, -128;
	cvt.rn.f32.s32 	%f2, %r22;
	add.s32 	%r23, %r21, -128;
	cvt.rn.f32.s32 	%f3, %r23;
	add.f32 	%f4, %f1, 0fC1800000;
	mul.f32 	%f5, %f4, 0f3F94FDF4;
	fma.rn.f32 	%f6, %f3, 0f3FCC49BA, %f5;
	setp.lt.f32 	%p4, %f6, 0f00000000;
	setp.gt.f32 	%p5, %f6, 0f437F0000;
	selp.f32 	%f7, 0f437F0000, %f6, %p5;
	selp.f32 	%f8, 0f00000000, %f7, %p4;
	cvt.rzi.u32.f32 	%r24, %f8;
	fma.rn.f32 	%f9, %f2, 0fBEC8B439, %f5;
	fma.rn.f32 	%f10, %f3, 0fBF5020C5, %f9;
	setp.lt.f32 	%p6, %f10, 0f00000000;
	setp.gt.f32 	%p7, %f10, 0f437F0000;
	selp.f32 	%f11, 0f437F0000, %f10, %p7;
	selp.f32 	%f12, 0f00000000, %f11, %p6;
	cvt.rzi.u32.f32 	%r25, %f12;
	fma.rn.f32 	%f13, %f2, 0f40011687, %f5;
	setp.lt.f32 	%p8, %f13, 0f00000000;
	setp.gt.f32 	%p9, %f13, 0f437F0000;
	selp.f32 	%f14, 0f437F0000, %f13, %p9;
	selp.f32 	%f15, 0f00000000, %f14, %p8;
	cvt.rzi.u32.f32 	%r26, %f15;
	mad.lo.s32 	%r27, %r3, %r13, %r1;
	mul.lo.s32 	%r28, %r27, 3;
	cvt.s64.s32 	%rd11, %r28;
	add.s64 	%rd12, %rd6, %rd11;
	st.global.u8 	[%rd12], %r24;
	st.global.u8 	[%rd12+1], %r25;
	st.global.u8 	[%rd12+2], %r26;
$L__BB2_2:
	ret;

}


// ===== COMPILED SASS (sm_100) =====

	.target	sm_100

	.elftype	@"ET_EXEC"


//--------------------- .note.nv.tkinfo           --------------------------
	.section	.note.nv.tkinfo,"",@"SHT_NOTE"
	.sectionflags	@"SHF_NOTE_NV_TKINFO"
	.tkinfo
        /*0018*/ 	.word	0x00000002
        /*0030*/ 	.string	""
        /*0030*/ 	.string	"ptxas"
        /*0030*/ 	.string	"Cuda compilation tools, release 13.0, V13.0.88"
        /*0030*/ 	.string	"Build cuda_13.0.r13.0/compiler.36424714_0"
        /*0030*/ 	.string	"-arch sm_100 -m 64 "



//--------------------- .note.nv.cuinfo           --------------------------
	.section	.note.nv.cuinfo,"",@"SHT_NOTE"
	.sectionflags	@"SHF_NOTE_NV_CUINFO"
        /*0018*/ 	.short	0x0002
        /*001a*/ 	.short	0x0064
        /*001c*/ 	.short	0x0082
	.zero		2


//--------------------- .nv.info                  --------------------------
	.section	.nv.info,"",@"SHT_CUDA_INFO"
	.align	4


	//----- nvinfo : EIATTR_REGCOUNT
	.align		4
        /*0000*/ 	.byte	0x04, 0x2f
        /*0002*/ 	.short	(.L_1 - .L_0)
	.align		4
.L_0:
        /*0004*/ 	.word	index@(_Z18rgb_to_nv12_kernelPhS_S_iii)
        /*0008*/ 	.word	0x0000000c


	//----- nvinfo : EIATTR_FRAME_SIZE
	.align		4
.L_1:
        /*000c*/ 	.byte	0x04, 0x11
        /*000e*/ 	.short	(.L_3 - .L_2)
	.align		4
.L_2:
        /*0010*/ 	.word	index@(_Z18rgb_to_nv12_kernelPhS_S_iii)
        /*0014*/ 	.word	0x00000000


	//----- nvinfo : EIATTR_REGCOUNT
	.align		4
.L_3:
        /*0018*/ 	.byte	0x04, 0x2f
        /*001a*/ 	.short	(.L_5 - .L_4)
	.align		4
.L_4:
        /*001c*/ 	.word	index@(_Z18nv12_to_rgb_kernelILb1EEvPhS0_S0_iii)
        /*0020*/ 	.word	0x0000000e


	//----- nvinfo : EIATTR_FRAME_SIZE
	.align		4
.L_5:
        /*0024*/ 	.byte	0x04, 0x11
        /*0026*/ 	.short	(.L_7 - .L_6)
	.align		4
.L_6:
        /*0028*/ 	.word	index@(_Z18nv12_to_rgb_kernelILb1EEvPhS0_S0_iii)
        /*002c*/ 	.word	0x00000000


	//----- nvinfo : EIATTR_REGCOUNT
	.align		4
.L_7:
        /*0030*/ 	.byte	0x04, 0x2f
        /*0032*/ 	.short	(.L_9 - .L_8)
	.align		4
.L_8:
        /*0034*/ 	.word	index@(_Z18nv12_to_rgb_kernelILb0EEvPhS0_S0_iii)
        /*0038*/ 	.word	0x0000000d


	//----- nvinfo : EIATTR_FRAME_SIZE
	.align		4
.L_9:
        /*003c*/ 	.byte	0x04, 0x11
        /*003e*/ 	.short	(.L_11 - .L_10)
	.align		4
.L_10:
        /*0040*/ 	.word	index@(_Z18nv12_to_rgb_kernelILb0EEvPhS0_S0_iii)
        /*0044*/ 	.word	0x00000000


	//----- nvinfo : EIATTR_MIN_STACK_SIZE
	.align		4
.L_11:
        /*0048*/ 	.byte	0x04, 0x12
        /*004a*/ 	.short	(.L_13 - .L_12)
	.align		4
.L_12:
        /*004c*/ 	.word	index@(_Z18nv12_to_rgb_kernelILb0EEvPhS0_S0_iii)
        /*0050*/ 	.word	0x00000000


	//----- nvinfo : EIATTR_MIN_STACK_SIZE
	.align		4
.L_13:
        /*0054*/ 	.byte	0x04, 0x12
        /*0056*/ 	.short	(.L_15 - .L_14)
	.align		4
.L_14:
        /*0058*/ 	.word	index@(_Z18nv12_to_rgb_kernelILb1EEvPhS0_S0_iii)
        /*005c*/ 	.word	0x00000000


	//----- nvinfo : EIATTR_MIN_STACK_SIZE
	.align		4
.L_15:
        /*0060*/ 	.byte	0x04, 0x12
        /*0062*/ 	.short	(.L_17 - .L_16)
	.align		4
.L_16:
        /*0064*/ 	.word	index@(_Z18rgb_to_nv12_kernelPhS_S_iii)
        /*0068*/ 	.word	0x00000000
.L_17:


//--------------------- .nv.compat                --------------------------
	.section	.nv.compat,"",@"SHT_CUDA_COMPAT_INFO"
	.align	4
        /*0000*/ 	.byte	0x02, 0x09, 0x00, 0x00, 0x02, 0x02, 0x01, 0x00, 0x02, 0x05, 0x05, 0x00, 0x03, 0x07, 0x01, 0x01
        /*0010*/ 	.byte	0x02, 0x03, 0x00, 0x00, 0x02, 0x06, 0x01, 0x00, 0x04, 0x0b, 0x08, 0x00, 0x01, 0x00, 0x00, 0x00
        /*0020*/ 	.byte	0x00, 0x00, 0x00, 0x00


//--------------------- .nv.info._Z18nv12_to_rgb_kernelILb0EEvPhS0_S0_iii --------------------------
	.section	.nv.info._Z18nv12_to_rgb_kernelILb0EEvPhS0_S0_iii,"",@"SHT_CUDA_INFO"
	.sectionflags	@""
	.align	4


	//----- nvinfo : EIATTR_CUDA_API_VERSION
	.align		4
        /*0000*/ 	.byte	0x04, 0x37
        /*0002*/ 	.short	(.L_19 - .L_18)
.L_18:
        /*0004*/ 	.word	0x00000082


	//----- nvinfo : EIATTR_KPARAM_INFO
	.align		4
.L_19:
        /*0008*/ 	.byte	0x04, 0x17
        /*000a*/ 	.short	(.L_21 - .L_20)
.L_20:
        /*000c*/ 	.word	0x00000000
        /*0010*/ 	.short	0x0005
        /*0012*/ 	.short	0x0020
        /*0014*/ 	.byte	0x00, 0xf0, 0x11, 0x00


	//----- nvinfo : EIATTR_KPARAM_INFO
	.align		4
.L_21:
        /*0018*/ 	.byte	0x04, 0x17
        /*001a*/ 	.short	(.L_23 - .L_22)
.L_22:
        /*001c*/ 	.word	0x00000000
        /*0020*/ 	.short	0x0004
        /*0022*/ 	.short	0x001c
        /*0024*/ 	.byte	0x00, 0xf0, 0x11, 0x00


	//----- nvinfo : EIATTR_KPARAM_INFO
	.align		4
.L_23:
        /*0028*/ 	.byte	0x04, 0x17
        /*002a*/ 	.short	(.L_25 - .L_24)
.L_24:
        /*002c*/ 	.word	0x00000000
        /*0030*/ 	.short	0x0003
        /*0032*/ 	.short	0x0018
        /*0034*/ 	.byte	0x00, 0xf0, 0x11, 0x00


	//----- nvinfo : EIATTR_KPARAM_INFO
	.align		4
.L_25:
        /*0038*/ 	.byte	0x04, 0x17
        /*003a*/ 	.short	(.L_27 - .L_26)
.L_26:
        /*003c*/ 	.word	0x00000000
        /*0040*/ 	.short	0x0002
        /*0042*/ 	.short	0x0010
        /*0044*/ 	.byte	0x00, 0xf5, 0x21, 0x00


	//----- nvinfo : EIATTR_KPARAM_INFO
	.align		4
.L_27:
        /*0048*/ 	.byte	0x04, 0x17
        /*004a*/ 	.short	(.L_29 - .L_28)
.L_28:
        /*004c*/ 	.word	0x00000000
        /*0050*/ 	.short	0x0001
        /*0052*/ 	.short	0x0008
        /*0054*/ 	.byte	0x00, 0xf5, 0x21, 0x00


	//----- nvinfo : EIATTR_KPARAM_INFO
	.align		4
.L_29:
        /*0058*/ 	.byte	0x04, 0x17
        /*005a*/ 	.short	(.L_31 - .L_30)
.L_30:
        /*005c*/ 	.word	0x00000000
        /*0060*/ 	.short	0x0000
        /*0062*/ 	.short	0x0000
        /*0064*/ 	.byte	0x00, 0xf5, 0x21, 0x00


	//----- nvinfo : EIATTR_SPARSE_MMA_MASK
	.align		4
.L_31:
        /*0068*/ 	.byte	0x03, 0x50
        /*006a*/ 	.short	0x0000


	//----- nvinfo : EIATTR_MAXREG_COUNT
	.align		4
        /*006c*/ 	.byte	0x03, 0x1b
        /*006e*/ 	.short	0x00ff


	//----- nvinfo : EIATTR_MERCURY_ISA_VERSION
	.align		4
        /*0070*/ 	.byte	0x03, 0x5f
        /*0072*/ 	.short	0x0101


	//----- nvinfo : EIATTR_VRC_CTA_INIT_COUNT
	.align		4
        /*0074*/ 	.byte	0x02, 0x4a
	.zero		1
	.zero		1


	//----- nvinfo : EIATTR_EXIT_INSTR_OFFSETS
	.align		4
        /*0078*/ 	.byte	0x04, 0x1c
        /*007a*/ 	.short	(.L_33 - .L_32)


	//   ....[0]....
.L_32:
        /*007c*/ 	.word	0x000000c0


	//   ....[1]....
        /*0080*/ 	.word	0x000003b0


	//----- nvinfo : EIATTR_CBANK_PARAM_SIZE
	.align		4
.L_33:
        /*0084*/ 	.byte	0x03, 0x19
        /*0086*/ 	.short	0x0024


	//----- nvinfo : EIATTR_PARAM_CBANK
	.align		4
        /*0088*/ 	.byte	0x04, 0x0a
        /*008a*/ 	.short	(.L_35 - .L_34)
	.align		4
.L_34:
        /*008c*/ 	.word	index@(.nv.constant0._Z18nv12_to_rgb_kernelILb0EEvPhS0_S0_iii)
        /*0090*/ 	.short	0x0380
        /*0092*/ 	.short	0x0024


	//----- nvinfo : EIATTR_SW_WAR
	.align		4
.L_35:
        /*0094*/ 	.byte	0x04, 0x36
        /*0096*/ 	.short	(.L_37 - .L_36)
.L_36:
        /*0098*/ 	.word	0x00000008
.L_37:


//--------------------- .nv.info._Z18nv12_to_rgb_kernelILb1EEvPhS0_S0_iii --------------------------
	.section	.nv.info._Z18nv12_to_rgb_kernelILb1EEvPhS0_S0_iii,"",@"SHT_CUDA_INFO"
	.sectionflags	@""
	.align	4


	//----- nvinfo : EIATTR_CUDA_API_VERSION
	.align		4
        /*0000*/ 	.byte	0x04, 0x37
        /*0002*/ 	.short	(.L_39 - .L_38)
.L_38:
        /*0004*/ 	.word	0x00000082


	//----- nvinfo : EIATTR_KPARAM_INFO
	.align		4
.L_39:
        /*0008*/ 	.byte	0x04, 0x17
        /*000a*/ 	.short	(.L_41 - .L_40)
.L_40:
        /*000c*/ 	.word	0x00000000
        /*0010*/ 	.short	0x0005
        /*0012*/ 	.short	0x0020
        /*0014*/ 	.byte	0x00, 0xf0, 0x11, 0x00


	//----- nvinfo : EIATTR_KPARAM_INFO
	.align		4
.L_41:
        /*0018*/ 	.byte	0x04, 0x17
        /*001a*/ 	.short	(.L_43 - .L_42)
.L_42:
        /*001c*/ 	.word	0x00000000
        /*0020*/ 	.short	0x0004
        /*0022*/ 	.short	0x001c
        /*0024*/ 	.byte	0x00, 0xf0, 0x11, 0x00


	//----- nvinfo : EIATTR_KPARAM_INFO
	.align		4
.L_43:
        /*0028*/ 	.byte	0x04, 0x17
        /*002a*/ 	.short	(.L_45 - .L_44)
.L_44:
        /*002c*/ 	.word	0x00000000
        /*0030*/ 	.short	0x0003
        /*0032*/ 	.short	0x0018
        /*0034*/ 	.byte	0x00, 0xf0, 0x11, 0x00


	//----- nvinfo : EIATTR_KPARAM_INFO
	.align		4
.L_45:
        /*0038*/ 	.byte	0x04, 0x17
        /*003a*/ 	.short	(.L_47 - .L_46)
.L_46:
        /*003c*/ 	.word	0x00000000
        /*0040*/ 	.short	0x0002
        /*0042*/ 	.short	0x0010
        /*0044*/ 	.byte	0x00, 0xf5, 0x21, 0x00


	//----- nvinfo : EIATTR_KPARAM_INFO
	.align		4
.L_47:
        /*0048*/ 	.byte	0x04, 0x17
        /*004a*/ 	.short	(.L_49 - .L_48)
.L_48:
        /*004c*/ 	.word	0x00000000
        /*0050*/ 	.short	0x0001
        /*0052*/ 	.short	0x0008
        /*0054*/ 	.byte	0x00, 0xf5, 0x21, 0x00


	//----- nvinfo : EIATTR_KPARAM_INFO
	.align		4
.L_49:
        /*0058*/ 	.byte	0x04, 0x17
        /*005a*/ 	.short	(.L_51 - .L_50)
.L_50:
        /*005c*/ 	.word	0x00000000
        /*0060*/ 	.short	0x0000
        /*0062*/ 	.short	0x0000
        /*0064*/ 	.byte	0x00, 0xf5, 0x21, 0x00


	//----- nvinfo : EIATTR_SPARSE_MMA_MASK
	.align		4
.L_51:
        /*0068*/ 	.byte	0x03, 0x50
        /*006a*/ 	.short	0x0000


	//----- nvinfo : EIATTR_MAXREG_COUNT
	.align		4
        /*006c*/ 	.byte	0x03, 0x1b
        /*006e*/ 	.short	0x00ff


	//----- nvinfo : EIATTR_MERCURY_ISA_VERSION
	.align		4
        /*0070*/ 	.byte	0x03, 0x5f
        /*0072*/ 	.short	0x0101


	//----- nvinfo : EIATTR_VRC_CTA_INIT_COUNT
	.align		4
        /*0074*/ 	.byte	0x02, 0x4a
	.zero		1
	.zero		1


	//----- nvinfo : EIATTR_EXIT_INSTR_OFFSETS
	.align		4
        /*0078*/ 	.byte	0x04, 0x1c
        /*007a*/ 	.short	(.L_53 - .L_52)


	//   ....[0]....
.L_52:
        /*007c*/ 	.word	0x000000c0


	//   ....[1]....
        /*0080*/ 	.word	0x00000390


	//----- nvinfo : EIATTR_CBANK_PARAM_SIZE
	.align		4
.L_53:
        /*0084*/ 	.byte	0x03, 0x19
        /*0086*/ 	.short	0x0024


	//----- nvinfo : EIATTR_PARAM_CBANK
	.align		4
        /*0088*/ 	.byte	0x04, 0x0a
        /*008a*/ 	.short	(.L_55 - .L_54)
	.align		4
.L_54:
        /*008c*/ 	.word	index@(.nv.constant0._Z18nv12_to_rgb_kernelILb1EEvPhS0_S0_iii)
        /*0090*/ 	.short	0x0380
        /*0092*/ 	.short	0x0024


	//----- nvinfo : EIATTR_SW_WAR
	.align		4
.L_55:
        /*0094*/ 	.byte	0x04, 0x36
        /*0096*/ 	.short	(.L_57 - .L_56)
.L_56:
        /*0098*/ 	.word	0x00000008
.L_57:


//--------------------- .nv.info._Z18rgb_to_nv12_kernelPhS_S_iii --------------------------
	.section	.nv.info._Z18rgb_to_nv12_kernelPhS_S_iii,"",@"SHT_CUDA_INFO"
	.sectionflags	@""
	.align	4


	//----- nvinfo : EIATTR_CUDA_API_VERSION
	.align		4
        /*0000*/ 	.byte	0x04, 0x37
        /*0002*/ 	.short	(.L_59 - .L_58)
.L_58:
        /*0004*/ 	.word	0x00000082


	//----- nvinfo : EIATTR_KPARAM_INFO
	.align		4
.L_59:
        /*0008*/ 	.byte	0x04, 0x17
        /*000a*/ 	.short	(.L_61 - .L_60)
.L_60:
        /*000c*/ 	.word	0x00000000
        /*0010*/ 	.short	0x0005
        /*0012*/ 	.short	0x0020
        /*0014*/ 	.byte	0x00, 0xf0, 0x11, 0x00


	//----- nvinfo : EIATTR_KPARAM_INFO
	.align		4
.L_61:
        /*0018*/ 	.byte	0x04, 0x17
        /*001a*/ 	.short	(.L_63 - .L_62)
.L_62:
        /*001c*/ 	.word	0x00000000
        /*0020*/ 	.short	0x0004
        /*0022*/ 	.short	0x001c
        /*0024*/ 	.byte	0x00, 0xf0, 0x11, 0x00


	//----- nvinfo : EIATTR_KPARAM_INFO
	.align		4
.L_63:
        /*0028*/ 	.byte	0x04, 0x17
        /*002a*/ 	.short	(.L_65 - .L_64)
.L_64:
        /*002c*/ 	.word	0x00000000
        /*0030*/ 	.short	0x0003
        /*0032*/ 	.short	0x0018
        /*0034*/ 	.byte	0x00, 0xf0, 0x11, 0x00


	//----- nvinfo : EIATTR_KPARAM_INFO
	.align		4
.L_65:
        /*0038*/ 	.byte	0x04, 0x17
        /*003a*/ 	.short	(.L_67 - .L_66)
.L_66:
        /*003c*/ 	.word	0x00000000
        /*0040*/ 	.short	0x0002
        /*0042*/ 	.short	0x0010
        /*0044*/ 	.byte	0x00, 0xf5, 0x21, 0x00


	//----- nvinfo : EIATTR_KPARAM_INFO
	.align		4
.L_67:
        /*0048*/ 	.byte	0x04, 0x17
        /*004a*/ 	.short	(.L_69 - .L_68)
.L_68:
        /*004c*/ 	.word	0x00000000
        /*0050*/ 	.short	0x0001
        /*0052*/ 	.short	0x0008
        /*0054*/ 	.byte	0x00, 0xf5, 0x21, 0x00


	//----- nvinfo : EIATTR_KPARAM_INFO
	.align		4
.L_69:
        /*0058*/ 	.byte	0x04, 0x17
        /*005a*/ 	.short	(.L_71 - .L_70)
.L_70:
        /*005c*/ 	.word	0x00000000
        /*0060*/ 	.short	0x0000
        /*0062*/ 	.short	0x0000
        /*0064*/ 	.byte	0x00, 0xf5, 0x21, 0x00


	//----- nvinfo : EIATTR_SPARSE_MMA_MASK
	.align		4
.L_71:
        /*0068*/ 	.byte	0x03, 0x50
        /*006a*/ 	.short	0x0000


	//----- nvinfo : EIATTR_MAXREG_COUNT
	.align		4
        /*006c*/ 	.byte	0x03, 0x1b
        /*006e*/ 	.short	0x00ff


	//----- nvinfo : EIATTR_MERCURY_ISA_VERSION
	.align		4
        /*0070*/ 	.byte	0x03, 0x5f
        /*0072*/ 	.short	0x0101


	//----- nvinfo : EIATTR_VRC_CTA_INIT_COUNT
	.align		4
        /*0074*/ 	.byte	0x02, 0x4a
	.zero		1
	.zero		1


	//----- nvinfo : EIATTR_EXIT_INSTR_OFFSETS
	.align		4
        /*0078*/ 	.byte	0x04, 0x1c
        /*007a*/ 	.short	(.L_73 - .L_72)


	//   ....[0]....
.L_72:
        /*007c*/ 	.word	0x000000c0


	//   ....[1]....
        /*0080*/ 	.word	0x00000260


	//   ....[2]....
        /*0084*/ 	.word	0x00000400


	//----- nvinfo : EIATTR_CBANK_PARAM_SIZE
	.align		4
.L_73:
        /*0088*/ 	.byte	0x03, 0x19
        /*008a*/ 	.short	0x0024


	//----- nvinfo : EIATTR_PARAM_CBANK
	.align		4
        /*008c*/ 	.byte	0x04, 0x0a
        /*008e*/ 	.short	(.L_75 - .L_74)
	.align		4
.L_74:
        /*0090*/ 	.word	index@(.nv.constant0._Z18rgb_to_nv12_kernelPhS_S_iii)
        /*0094*/ 	.short	0x0380
        /*0096*/ 	.short	0x0024


	//----- nvinfo : EIATTR_SW_WAR
	.align		4
.L_75:
        /*0098*/ 	.byte	0x04, 0x36
        /*009a*/ 	.short	(.L_77 - .L_76)
.L_76:
        /*009c*/ 	.word	0x00000008
.L_77:


//--------------------- .nv.callgraph             --------------------------
	.section	.nv.callgraph,"",@"SHT_CUDA_CALLGRAPH"
	.align	4
	.sectionentsize	8
	.align		4
        /*0000*/ 	.word	0x00000000
	.align		4
        /*0004*/ 	.word	0xffffffff
	.align		4
        /*0008*/ 	.word	0x00000000
	.align		4
        /*000c*/ 	.word	0xfffffffe
	.align		4
        /*0010*/ 	.word	0x00000000
	.align		4
        /*0014*/ 	.word	0xfffffffd
	.align		4
        /*0018*/ 	.word	0x00000000
	.align		4
        /*001c*/ 	.word	0xfffffffc


//--------------------- .text._Z18nv12_to_rgb_kernelILb0EEvPhS0_S0_iii --------------------------
	.section	.text._Z18nv12_to_rgb_kernelILb0EEvPhS0_S0_iii,"ax",@progbits
	.align	128
        .global         _Z18nv12_to_rgb_kernelILb0EEvPhS0_S0_iii
        .type           _Z18nv12_to_rgb_kernelILb0EEvPhS0_S0_iii,@function
        .size           _Z18nv12_to_rgb_kernelILb0EEvPhS0_S0_iii,(.L_x_3 - _Z18nv12_to_rgb_kernelILb0EEvPhS0_S0_iii)
        .other          _Z18nv12_to_rgb_kernelILb0EEvPhS0_S0_iii,@"STO_CUDA_ENTRY STV_DEFAULT"
_Z18nv12_to_rgb_kernelILb0EEvPhS0_S0_iii:
.text._Z18nv12_to_rgb_kernelILb0EEvPhS0_S0_iii:
[----:B------:R-:W-:Y:S01]  /*0000*/  LDC R1, c[0x0][0x37c] ;  /* 0x0000df00ff017b82 */ /* 0x000fe20000000800 */
[----:B------:R-:W0:Y:S07]  /*0010*/  S2R R2, SR_TID.Y ;  /* 0x0000000000027919 */ /* 0x000e2e0000002200 */
[----:B------:R-:W1:Y:S01]  /*0020*/  LDC R0, c[0x0][0x360] ;  /* 0x0000d800ff007b82 */ /* 0x000e620000000800 */
[----:B------:R-:W2:Y:S01]  /*0030*/  LDCU.64 UR6, c[0x0][0x398] ;  /* 0x00007300ff0677ac */ /* 0x000ea20008000a00 */
[----:B------:R-:W1:Y:S06]  /*0040*/  S2R R5, SR_TID.X ;  /* 0x0000000000057919 */ /* 0x000e6c0000002100 */
[----:B------:R-:W0:Y:S08]  /*0050*/  S2UR UR5, SR_CTAID.Y ;  /* 0x00000000000579c3 */ /* 0x000e300000002600 */
[----:B------:R-:W0:Y:S08]  /*0060*/  LDC R3, c[0x0][0x364] ;  /* 0x0000d900ff037b82 */ /* 0x000e300000000800 */
[----:B------:R-:W1:Y:S01]  /*0070*/  S2UR UR4, SR_CTAID.X ;  /* 0x00000000000479c3 */ /* 0x000e620000002500 */
[----:B0-----:R-:W-:-:S05]  /*0080*/  IMAD R3, R3, UR5, R2 ;  /* 0x0000000503037c24 */ /* 0x001fca000f8e0202 */
[----:B--2---:R-:W-:Y:S01]  /*0090*/  ISETP.GE.AND P0, PT, R3, UR6, PT ;  /* 0x0000000603007c0c */ /* 0x004fe2000bf06270 */
[----:B-1----:R-:W-:-:S05]  /*00a0*/  IMAD R0, R0, UR4, R5 ;  /* 0x0000000400007c24 */ /* 0x002fca000f8e0205 */
[----:B------:R-:W-:-:S13]  /*00b0*/  ISETP.GE.OR P0, PT, R0, UR7, P0 ;  /* 0x0000000700007c0c */ /* 0x000fda0008706670 */
[----:B------:R-:W-:Y:S05]  /*00c0*/  @P0 EXIT ;  /* 0x000000000000094d */ /* 0x000fea0003800000 */
[----:B------:R-:W0:Y:S01]  /*00d0*/  LDCU UR6, c[0x0][0x3a0] ;  /* 0x00007400ff0677ac */ /* 0x000e220008000800 */
[----:B------:R-:W-:Y:S02]  /*00e0*/  LEA.HI R4, R0, R0, RZ, 0x1 ;  /* 0x0000000000047211 */ /* 0x000fe400078f08ff */
[----:B------:R-:W-:Y:S01]  /*00f0*/  SHF.R.U32.HI R2, RZ, 0x1, R3 ;  /* 0x00000001ff027819 */ /* 0x000fe20000011603 */
[----:B------:R-:W1:Y:S01]  /*0100*/  LDCU.128 UR8, c[0x0][0x380] ;  /* 0x00007000ff0877ac */ /* 0x000e620008000c00 */
[----:B------:R-:W-:Y:S01]  /*0110*/  LOP3.LUT R5, R4, 0xfffffffe, RZ, 0xc0, !PT ;  /* 0xfffffffe04057812 */ /* 0x000fe200078ec0ff */
[----:B------:R-:W2:Y:S01]  /*0120*/  LDCU.64 UR4, c[0x0][0x358] ;  /* 0x00006b00ff0477ac */ /* 0x000ea20008000a00 */
[----:B0-----:R-:W-:-:S03]  /*0130*/  IMAD R4, R3, UR6, R0 ;  /* 0x0000000603047c24 */ /* 0x001fc6000f8e0200 */
[----:B------:R-:W-:Y:S02]  /*0140*/  IMAD R2, R2, UR6, R5 ;  /* 0x0000000602027c24 */ /* 0x000fe4000f8e0205 */
[----:B-1----:R-:W-:-:S04]  /*0150*/  IADD3 R6, P0, PT, R4, UR8, RZ ;  /* 0x0000000804067c10 */ /* 0x002fc8000ff1e0ff */
[----:B------:R-:W-:Y:S01]  /*0160*/  LEA.HI.X.SX32 R7, R4, UR9, 0x1, P0 ;  /* 0x0000000904077c11 */ /* 0x000fe200080f0eff */
[----:B------:R-:W0:Y:S01]  /*0170*/  LDCU.64 UR8, c[0x0][0x390] ;  /* 0x00007200ff0877ac */ /* 0x000e220008000a00 */
[----:B------:R-:W-:-:S03]  /*0180*/  IADD3 R4, P0, PT, R2, UR10, RZ ;  /* 0x0000000a02047c10 */ /* 0x000fc6000ff1e0ff */
[----:B--2---:R-:W2:Y:S01]  /*0190*/  LDG.E.U8 R6, desc[UR4][R6.64] ;  /* 0x0000000406067981 */ /* 0x004ea2000c1e1100 */
[----:B------:R-:W-:-:S05]  /*01a0*/  LEA.HI.X.SX32 R5, R2, UR11, 0x1, P0 ;  /* 0x0000000b02057c11 */ /* 0x000fca00080f0eff */
[----:B------:R-:W3:Y:S04]  /*01b0*/  LDG.E.U8 R2, desc[UR4][R4.64] ;  /* 0x0000000404027981 */ /* 0x000ee8000c1e1100 */
[----:B------:R-:W4:Y:S01]  /*01c0*/  LDG.E.U8 R8, desc[UR4][R4.64+0x1] ;  /* 0x0000010404087981 */ /* 0x000f22000c1e1100 */
[----:B------:R-:W-:-:S04]  /*01d0*/  IMAD R0, R3, UR7, R0 ;  /* 0x0000000703007c24 */ /* 0x000fc8000f8e0200 */
[----:B------:R-:W-:Y:S01]  /*01e0*/  IMAD R0, R0, 0x3, RZ ;  /* 0x0000000300007824 */ /* 0x000fe200078e02ff */
[----:B--2---:R-:W-:Y:S01]  /*01f0*/  I2FP.F32.U32 R9, R6 ;  /* 0x0000000600097245 */ /* 0x004fe20000201000 */
[----:B---3--:R-:W-:-:S04]  /*0200*/  VIADD R2, R2, 0xffffff80 ;  /* 0xffffff8002027836 */ /* 0x008fc80000000000 */
[----:B------:R-:W-:Y:S01]  /*0210*/  FADD R9, R9, -16 ;  /* 0xc180000009097421 */ /* 0x000fe20000000000 */
[----:B----4-:R-:W-:Y:S01]  /*0220*/  VIADD R8, R8, 0xffffff80 ;  /* 0xffffff8008087836 */ /* 0x010fe20000000000 */
[----:B------:R-:W-:Y:S02]  /*0230*/  I2FP.F32.S32 R2, R2 ;  /* 0x0000000200027245 */ /* 0x000fe40000201400 */
[----:B------:R-:W-:Y:S02]  /*0240*/  FMUL R9, R9, 1.1640000343322753906 ;  /* 0x3f94fdf409097820 */ /* 0x000fe40000400000 */
[----:B------:R-:W-:Y:S02]  /*0250*/  I2FP.F32.S32 R8, R8 ;  /* 0x0000000800087245 */ /* 0x000fe40000201400 */
[----:B------:R-:W-:-:S03]  /*0260*/  FFMA R10, R2, 2.0169999599456787109, R9 ;  /* 0x40011687020a7823 */ /* 0x000fc60000000009 */
[--C-:B------:R-:W-:Y:S02]  /*0270*/  FFMA R4, R8, 1.5959999561309814453, R9.reuse ;  /* 0x3fcc49ba08047823 */ /* 0x100fe40000000009 */
[C---:B------:R-:W-:Y:S02]  /*0280*/  FSETP.GEU.AND P0, PT, R10.reuse, RZ, PT ;  /* 0x000000ff0a00720b */ /* 0x040fe40003f0e000 */
[----:B------:R-:W-:Y:S01]  /*0290*/  FMNMX.NAN R10, R10, 255, PT ;  /* 0x437f00000a0a7809 */ /* 0x000fe20003820000 */
[----:B------:R-:W-:-:S03]  /*02a0*/  FFMA R9, R2, -0.39199998974800109863, R9 ;  /* 0xbec8b43902097823 */ /* 0x000fc60000000009 */
[----:B------:R-:W-:Y:S01]  /*02b0*/  FSEL R10, R10, RZ, P0 ;  /* 0x000000ff0a0a7208 */ /* 0x000fe20000000000 */
[----:B------:R-:W-:Y:S01]  /*02c0*/  FFMA R9, R8, -0.81300002336502075195, R9 ;  /* 0xbf5020c508097823 */ /* 0x000fe20000000009 */
[C---:B------:R-:W-:Y:S02]  /*02d0*/  FSETP.GEU.AND P0, PT, R4.reuse, RZ, PT ;  /* 0x000000ff0400720b */ /* 0x040fe40003f0e000 */
[----:B------:R-:W-:-:S04]  /*02e0*/  FMNMX.NAN R4, R4, 255, PT ;  /* 0x437f000004047809 */ /* 0x000fc80003820000 */
[----:B------:R-:W-:Y:S02]  /*02f0*/  FSEL R4, R4, RZ, P0 ;  /* 0x000000ff04047208 */ /* 0x000fe40000000000 */
[C---:B------:R-:W-:Y:S02]  /*0300*/  FSETP.GEU.AND P0, PT, R9.reuse, RZ, PT ;  /* 0x000000ff0900720b */ /* 0x040fe40003f0e000 */
[----:B------:R-:W-:-:S04]  /*0310*/  FMNMX.NAN R9, R9, 255, PT ;  /* 0x437f000009097809 */ /* 0x000fc80003820000 */
[----:B------:R-:W-:Y:S01]  /*0320*/  FSEL R9, R9, RZ, P0 ;  /* 0x000000ff09097208 */ /* 0x000fe20000000000 */
[----:B------:R-:W1:Y:S01]  /*0330*/  F2I.U32.TRUNC.NTZ R7, R10 ;  /* 0x0000000a00077305 */ /* 0x000e62000020f000 */
[----:B0-----:R-:W-:-:S07]  /*0340*/  IADD3 R2, P0, PT, R0, UR8, RZ ;  /* 0x0000000800027c10 */ /* 0x001fce000ff1e0ff */
[----:B------:R-:W0:Y:S08]  /*0350*/  F2I.U32.TRUNC.NTZ R5, R4 ;  /* 0x0000000400057305 */ /* 0x000e30000020f000 */
[----:B------:R-:W2:Y:S01]  /*0360*/  F2I.U32.TRUNC.NTZ R9, R9 ;  /* 0x0000000900097305 */ /* 0x000ea2000020f000 */
[----:B------:R-:W-:-:S05]  /*0370*/  LEA.HI.X.SX32 R3, R0, UR9, 0x1, P0 ;  /* 0x0000000900037c11 */ /* 0x000fca00080f0eff */
[----:B-1----:R-:W-:Y:S04]  /*0380*/  STG.E.U8 desc[UR4][R2.64+0x2], R7 ;  /* 0x0000020702007986 */ /* 0x002fe8000c101104 */
[----:B0-----:R-:W-:Y:S04]  /*0390*/  STG.E.U8 desc[UR4][R2.64], R5 ;  /* 0x0000000502007986 */ /* 0x001fe8000c101104 */
[----:B--2---:R-:W-:Y:S01]  /*03a0*/  STG.E.U8 desc[UR4][R2.64+0x1], R9 ;  /* 0x0000010902007986 */ /* 0x004fe2000c101104 */
[----:B------:R-:W-:Y:S05]  /*03b0*/  EXIT ;  /* 0x000000000000794d */ /* 0x000fea0003800000 */
.L_x_0:
[----:B------:R-:W-:-:S00]  /*03c0*/  BRA `(.L_x_0) ;  /* 0xfffffffc00fc7947 */ /* 0x000fc0000383ffff */
[----:B------:R-:W-:-:S00]  /*03d0*/  NOP ;  /* 0x0000000000007918 */ /* 0x000fc00000000000 */
        /* <DEDUP_REMOVED lines=10> */
.L_x_3:


//--------------------- .text._Z18nv12_to_rgb_kernelILb1EEvPhS0_S0_iii --------------------------
	.section	.text._Z18nv12_to_rgb_kernelILb1EEvPhS0_S0_iii,"ax",@progbits
	.align	128
        .global         _Z18nv12_to_rgb_kernelILb1EEvPhS0_S0_iii
        .type           _Z18nv12_to_rgb_kernelILb1EEvPhS0_S0_iii,@function
        .size           _Z18nv12_to_rgb_kernelILb1EEvPhS0_S0_iii,(.L_x_4 - _Z18nv12_to_rgb_kernelILb1EEvPhS0_S0_iii)
        .other          _Z18nv12_to_rgb_kernelILb1EEvPhS0_S0_iii,@"STO_CUDA_ENTRY STV_DEFAULT"
_Z18nv12_to_rgb_kernelILb1EEvPhS0_S0_iii:
.text._Z18nv12_to_rgb_kernelILb1EEvPhS0_S0_iii:
        /* <DEDUP_REMOVED lines=18> */
[----:B------:R-:W2:Y:S04]  /*0120*/  LDCU.64 UR4, c[0x0][0x358] ;  /* 0x00006b00ff0477ac */ /* 0x000ea80008000a00 */
[----:B0-----:R-:W-:-:S02]  /*0130*/  IMAD R2, R2, UR6, R5 ;  /* 0x0000000602027c24 */ /* 0x001fc4000f8e0205 */
[----:B------:R-:W-:-:S03]  /*0140*/  IMAD R7, R0, UR6, R3 ;  /* 0x0000000600077c24 */ /* 0x000fc6000f8e0203 */
[C---:B-1----:R-:W-:Y:S02]  /*0150*/  IADD3 R4, P1, PT, R2.reuse, UR10, RZ ;  /* 0x0000000a02047c10 */ /* 0x042fe4000ff3e0ff */
[C---:B------:R-:W-:Y:S02]  /*0160*/  IADD3 R6, P0, PT, R7.reuse, UR8, RZ ;  /* 0x0000000807067c10 */ /* 0x040fe4000ff1e0ff */
[----:B------:R-:W-:Y:S02]  /*0170*/  LEA.HI.X.SX32 R5, R2, UR11, 0x1, P1 ;  /* 0x0000000b02057c11 */ /* 0x000fe400088f0eff */
[----:B------:R-:W-:Y:S01]  /*0180*/  LEA.HI.X.SX32 R7, R7, UR9, 0x1, P0 ;  /* 0x0000000907077c11 */ /* 0x000fe200080f0eff */
[----:B------:R-:W0:Y:S02]  /*0190*/  LDCU.64 UR8, c[0x0][0x390] ;  /* 0x00007200ff0877ac */ /* 0x000e240008000a00 */
[----:B--2---:R-:W2:Y:S04]  /*01a0*/  LDG.E.U8 R2, desc[UR4][R4.64] ;  /* 0x0000000404027981 */ /* 0x004ea8000c1e1100 */
[----:B------:R-:W3:Y:S04]  /*01b0*/  LDG.E.U8 R6, desc[UR4][R6.64] ;  /* 0x0000000406067981 */ /* 0x000ee8000c1e1100 */
[----:B------:R-:W4:Y:S01]  /*01c0*/  LDG.E.U8 R8, desc[UR4][R4.64+0x1] ;  /* 0x0000010404087981 */ /* 0x000f22000c1e1100 */
[----:B------:R-:W-:-:S04]  /*01d0*/  IMAD R3, R0, UR7, R3 ;  /* 0x0000000700037c24 */ /* 0x000fc8000f8e0203 */
[----:B------:R-:W-:Y:S02]  /*01e0*/  IMAD R3, R3, 0x3, RZ ;  /* 0x0000000303037824 */ /* 0x000fe400078e02ff */
[----:B--2---:R-:W-:Y:S01]  /*01f0*/  VIADD R9, R2, 0xffffff80 ;  /* 0xffffff8002097836 */ /* 0x004fe20000000000 */
[----:B---3--:R-:W-:-:S04]  /*0200*/  I2FP.F32.U32 R2, R6 ;  /* 0x0000000600027245 */ /* 0x008fc80000201000 */
[----:B------:R-:W-:Y:S01]  /*0210*/  I2FP.F32.S32 R9, R9 ;  /* 0x0000000900097245 */ /* 0x000fe20000201400 */
[----:B----4-:R-:W-:-:S04]  /*0220*/  VIADD R8, R8, 0xffffff80 ;  /* 0xffffff8008087836 */ /* 0x010fc80000000000 */
[----:B------:R-:W-:Y:S01]  /*0230*/  FFMA R10, R9, 1.7719999551773071289, R2 ;  /* 0x3fe2d0e5090a7823 */ /* 0x000fe20000000002 */
[----:B------:R-:W-:-:S04]  /*0240*/  I2FP.F32.S32 R11, R8 ;  /* 0x00000008000b7245 */ /* 0x000fc80000201400 */
[C---:B------:R-:W-:Y:S02]  /*0250*/  FSETP.GEU.AND P0, PT, R10.reuse, RZ, PT ;  /* 0x000000ff0a00720b */ /* 0x040fe40003f0e000 */
[----:B------:R-:W-:Y:S01]  /*0260*/  FMNMX.NAN R10, R10, 255, PT ;  /* 0x437f00000a0a7809 */ /* 0x000fe20003820000 */
[--C-:B------:R-:W-:Y:S01]  /*0270*/  FFMA R8, R11, 1.4019999504089355469, R2.reuse ;  /* 0x3fb374bc0b087823 */ /* 0x100fe20000000002 */
[----:B------:R-:W-:Y:S02]  /*0280*/  FFMA R2, R9, -0.34400001168251037598, R2 ;  /* 0xbeb020c509027823 */ /* 0x000fe40000000002 */
[----:B------:R-:W-:Y:S02]  /*0290*/  FSEL R10, R10, RZ, P0 ;  /* 0x000000ff0a0a7208 */ /* 0x000fe40000000000 */
[C---:B------:R-:W-:Y:S01]  /*02a0*/  FSETP.GEU.AND P0, PT, R8.reuse, RZ, PT ;  /* 0x000000ff0800720b */ /* 0x040fe20003f0e000 */
[----:B------:R-:W-:Y:S01]  /*02b0*/  FFMA R2, R11, -0.71399998664855957031, R2 ;  /* 0xbf36c8b40b027823 */ /* 0x000fe20000000002 */
[----:B------:R-:W-:Y:S01]  /*02c0*/  FMNMX.NAN R8, R8, 255, PT ;  /* 0x437f000008087809 */ /* 0x000fe20003820000 */
[----:B------:R-:W1:Y:S03]  /*02d0*/  F2I.U32.TRUNC.NTZ R9, R10 ;  /* 0x0000000a00097305 */ /* 0x000e66000020f000 */
[----:B------:R-:W-:-:S02]  /*02e0*/  FSEL R8, R8, RZ, P0 ;  /* 0x000000ff08087208 */ /* 0x000fc40000000000 */
[C---:B------:R-:W-:Y:S02]  /*02f0*/  FSETP.GEU.AND P0, PT, R2.reuse, RZ, PT ;  /* 0x000000ff0200720b */ /* 0x040fe40003f0e000 */
[----:B------:R-:W-:Y:S01]  /*0300*/  FMNMX.NAN R2, R2, 255, PT ;  /* 0x437f000002027809 */ /* 0x000fe20003820000 */
[----:B------:R-:W2:Y:S03]  /*0310*/  F2I.U32.TRUNC.NTZ R5, R8 ;  /* 0x0000000800057305 */ /* 0x000ea6000020f000 */
[----:B------:R-:W-:Y:S02]  /*0320*/  FSEL R0, R2, RZ, P0 ;  /* 0x000000ff02007208 */ /* 0x000fe40000000000 */
[----:B0-----:R-:W-:-:S03]  /*0330*/  IADD3 R2, P0, PT, R3, UR8, RZ ;  /* 0x0000000803027c10 */ /* 0x001fc6000ff1e0ff */
[----:B------:R-:W0:Y:S01]  /*0340*/  F2I.U32.TRUNC.NTZ R7, R0 ;  /* 0x0000000000077305 */ /* 0x000e22000020f000 */
[----:B------:R-:W-:-:S05]  /*0350*/  LEA.HI.X.SX32 R3, R3, UR9, 0x1, P0 ;  /* 0x0000000903037c11 */ /* 0x000fca00080f0eff */
[----:B-1----:R-:W-:Y:S04]  /*0360*/  STG.E.U8 desc[UR4][R2.64+0x2], R9 ;  /* 0x0000020902007986 */ /* 0x002fe8000c101104 */
[----:B--2---:R-:W-:Y:S04]  /*0370*/  STG.E.U8 desc[UR4][R2.64], R5 ;  /* 0x0000000502007986 */ /* 0x004fe8000c101104 */
[----:B0-----:R-:W-:Y:S01]  /*0380*/  STG.E.U8 desc[UR4][R2.64+0x1], R7 ;  /* 0x0000010702007986 */ /* 0x001fe2000c101104 */
[----:B------:R-:W-:Y:S05]  /*0390*/  EXIT ;  /* 0x000000000000794d */ /* 0x000fea0003800000 */
.L_x_1:
        /* <DEDUP_REMOVED lines=14> */
.L_x_4:


//--------------------- .text._Z18rgb_to_nv12_kernelPhS_S_iii --------------------------
	.section	.text._Z18rgb_to_nv12_kernelPhS_S_iii,"ax",@progbits
	.align	128
        .global         _Z18rgb_to_nv12_kernelPhS_S_iii
        .type           _Z18rgb_to_nv12_kernelPhS_S_iii,@function
        .size           _Z18rgb_to_nv12_kernelPhS_S_iii,(.L_x_5 - _Z18rgb_to_nv12_kernelPhS_S_iii)
        .other          _Z18rgb_to_nv12_kernelPhS_S_iii,@"STO_CUDA_ENTRY STV_DEFAULT"
_Z18rgb_to_nv12_kernelPhS_S_iii:
.text._Z18rgb_to_nv12_kernelPhS_S_iii:
        /* <DEDUP_REMOVED lines=13> */
[----:B------:R-:W0:Y:S01]  /*00d0*/  LDCU.128 UR8, c[0x0][0x380] ;  /* 0x00007000ff0877ac */ /* 0x000e220008000c00 */
[----:B------:R-:W-:Y:S01]  /*00e0*/  IMAD R2, R0, UR7, R3 ;  /* 0x0000000700027c24 */ /* 0x000fe2000f8e0203 */
[----:B------:R-:W1:Y:S03]  /*00f0*/  LDCU.64 UR4, c[0x0][0x358] ;  /* 0x00006b00ff0477ac */ /* 0x000e660008000a00 */
[----:B------:R-:W-:Y:S01]  /*0100*/  IMAD R2, R2, 0x3, RZ ;  /* 0x0000000302027824 */ /* 0x000fe200078e02ff */
[----:B------:R-:W2:Y:S04]  /*0110*/  LDCU UR6, c[0x0][0x3a0] ;  /* 0x00007400ff0677ac */ /* 0x000ea80008000800 */
[----:B0-----:R-:W-:-:S04]  /*0120*/  IADD3 R4, P0, PT, R2, UR8, RZ ;  /* 0x0000000802047c10 */ /* 0x001fc8000ff1e0ff */
[----:B------:R-:W-:-:S05]  /*0130*/  LEA.HI.X.SX32 R5, R2, UR9, 0x1, P0 ;  /* 0x0000000902057c11 */ /* 0x000fca00080f0eff */
[----:B-1----:R-:W3:Y:S04]  /*0140*/  LDG.E.U8 R6, desc[UR4][R4.64+0x1] ;  /* 0x0000010404067981 */ /* 0x002ee8000c1e1100 */
[----:B------:R-:W4:Y:S04]  /*0150*/  LDG.E.U8 R2, desc[UR4][R4.64] ;  /* 0x0000000404027981 */ /* 0x000f28000c1e1100 */
[----:B------:R0:W5:Y:S02]  /*0160*/  LDG.E.U8 R7, desc[UR4][R4.64+0x2] ;  /* 0x0000020404077981 */ /* 0x000164000c1e1100 */
[----:B0-----:R-:W-:-:S04]  /*0170*/  LOP3.LUT R5, R3, 0x1, R0, 0xc8, !PT ;  /* 0x0000000103057812 */ /* 0x001fc800078ec800 */
[----:B------:R-:W-:Y:S02]  /*0180*/  ISETP.NE.U32.AND P0, PT, R5, 0x1, PT ;  /* 0x000000010500780c */ /* 0x000fe40003f05070 */
[----:B---3--:R-:W-:Y:S02]  /*0190*/  I2FP.F32.U32 R6, R6 ;  /* 0x0000000600067245 */ /* 0x008fe40000201000 */
[----:B----4-:R-:W-:-:S03]  /*01a0*/  I2FP.F32.U32 R2, R2 ;  /* 0x0000000200027245 */ /* 0x010fc60000201000 */
[----:B------:R-:W-:Y:S01]  /*01b0*/  FMUL R9, R6, 0.50400000810623168945 ;  /* 0x3f01062506097820 */ /* 0x000fe20000400000 */
[----:B-----5:R-:W-:-:S03]  /*01c0*/  I2FP.F32.U32 R8, R7 ;  /* 0x0000000700087245 */ /* 0x020fc60000201000 */
[----:B------:R-:W-:Y:S01]  /*01d0*/  FFMA R9, R2, 0.2569999992847442627, R9 ;  /* 0x3e83958102097823 */ /* 0x000fe20000000009 */
[----:B--2---:R-:W-:-:S03]  /*01e0*/  IMAD R7, R0, UR6, R3 ;  /* 0x0000000600077c24 */ /* 0x004fc6000f8e0203 */
[----:B------:R-:W-:Y:S02]  /*01f0*/  FFMA R9, R8, 0.097999997437000274658, R9 ;  /* 0x3dc8b43908097823 */ /* 0x000fe40000000009 */
[----:B------:R-:W-:Y:S02]  /*0200*/  IADD3 R4, P1, PT, R7, UR10, RZ ;  /* 0x0000000a07047c10 */ /* 0x000fe4000ff3e0ff */
[----:B------:R-:W-:Y:S02]  /*0210*/  FADD R9, R9, 16 ;  /* 0x4180000009097421 */ /* 0x000fe40000000000 */
[----:B------:R-:W-:-:S03]  /*0220*/  LEA.HI.X.SX32 R5, R7, UR11, 0x1, P1 ;  /* 0x0000000b07057c11 */ /* 0x000fc600088f0eff */
[----:B------:R-:W-:-:S06]  /*0230*/  FMNMX.NAN R9, R9, 255, PT ;  /* 0x437f000009097809 */ /* 0x000fcc0003820000 */
[----:B------:R-:W0:Y:S02]  /*0240*/  F2I.U32.TRUNC.NTZ R9, R9 ;  /* 0x0000000900097305 */ /* 0x000e24000020f000 */
[----:B0-----:R0:W-:Y:S01]  /*0250*/  STG.E.U8 desc[UR4][R4.64], R9 ;  /* 0x0000000904007986 */ /* 0x0011e2000c101104 */
[----:B------:R-:W-:Y:S05]  /*0260*/  @!P0 EXIT ;  /* 0x000000000000894d */ /* 0x000fea0003800000 */
[C---:B0-----:R-:W-:Y:S01]  /*0270*/  FMUL R5, R6.reuse, -0.29100000858306884766 ;  /* 0xbe94fdf406057820 */ /* 0x041fe20000400000 */
[----:B------:R-:W-:Y:S01]  /*0280*/  FMUL R7, R6, -0.3680000007152557373 ;  /* 0xbebc6a7f06077820 */ /* 0x000fe20000400000 */
[----:B------:R-:W0:Y:S01]  /*0290*/  LDCU.64 UR8, c[0x0][0x390] ;  /* 0x00007200ff0877ac */ /* 0x000e220008000a00 */
[----:B------:R-:W-:Y:S01]  /*02a0*/  LEA.HI R6, R3, R3, RZ, 0x1 ;  /* 0x0000000303067211 */ /* 0x000fe200078f08ff */
[C---:B------:R-:W-:Y:S01]  /*02b0*/  FFMA R5, R2.reuse, -0.14800000190734863281, R5 ;  /* 0xbe178d5002057823 */ /* 0x040fe20000000005 */
[----:B------:R-:W-:Y:S01]  /*02c0*/  FFMA R7, R2, 0.43900001049041748047, R7 ;  /* 0x3ee0c49c02077823 */ /* 0x000fe20000000007 */
[----:B------:R-:W-:Y:S02]  /*02d0*/  SHF.R.U32.HI R3, RZ, 0x1, R0 ;  /* 0x00000001ff037819 */ /* 0x000fe40000011600 */
[C---:B------:R-:W-:Y:S01]  /*02e0*/  FFMA R5, R8.reuse, 0.43900001049041748047, R5 ;  /* 0x3ee0c49c08057823 */ /* 0x040fe20000000005 */
[----:B------:R-:W-:Y:S01]  /*02f0*/  FFMA R7, R8, -0.07100000232458114624, R7 ;  /* 0xbd91687308077823 */ /* 0x000fe20000000007 */
[----:B------:R-:W-:-:S02]  /*0300*/  LOP3.LUT R6, R6, 0xfffffffe, RZ, 0xc0, !PT ;  /* 0xfffffffe06067812 */ /* 0x000fc400078ec0ff */
[C---:B------:R-:W-:Y:S01]  /*0310*/  FADD R2, R5.reuse, 128 ;  /* 0x4300000005027421 */ /* 0x040fe20000000000 */
[----:B------:R-:W-:Y:S01]  /*0320*/  FSETP.GEU.AND P0, PT, R5, -128, PT ;  /* 0xc30000000500780b */ /* 0x000fe20003f0e000 */
[----:B------:R-:W-:Y:S01]  /*0330*/  FADD R5, R7, 128 ;  /* 0x4300000007057421 */ /* 0x000fe20000000000 */
[----:B------:R-:W-:Y:S02]  /*0340*/  IMAD R3, R3, UR6, R6 ;  /* 0x0000000603037c24 */ /* 0x000fe4000f8e0206 */
[----:B------:R-:W-:-:S04]  /*0350*/  FMNMX.NAN R2, R2, 255, PT ;  /* 0x437f000002027809 */ /* 0x000fc80003820000 */
[----:B------:R-:W-:Y:S02]  /*0360*/  FSEL R4, R2, RZ, P0 ;  /* 0x000000ff02047208 */ /* 0x000fe40000000000 */
[----:B------:R-:W-:Y:S02]  /*0370*/  FSETP.GEU.AND P0, PT, R7, -128, PT ;  /* 0xc30000000700780b */ /* 0x000fe40003f0e000 */
[----:B------:R-:W-:Y:S02]  /*0380*/  FMNMX.NAN R2, R5, 255, PT ;  /* 0x437f000005027809 */ /* 0x000fe40003820000 */
[----:B------:R-:W1:Y:S02]  /*0390*/  F2I.U32.TRUNC.NTZ R5, R4 ;  /* 0x0000000400057305 */ /* 0x000e64000020f000 */
[----:B------:R-:W-:Y:S02]  /*03a0*/  FSEL R0, R2, RZ, P0 ;  /* 0x000000ff02007208 */ /* 0x000fe40000000000 */
[----:B0-----:R-:W-:-:S04]  /*03b0*/  IADD3 R2, P0, PT, R3, UR8, RZ ;  /* 0x0000000803027c10 */ /* 0x001fc8000ff1e0ff */
[----:B------:R-:W0:Y:S01]  /*03c0*/  F2I.U32.TRUNC.NTZ R7, R0 ;  /* 0x0000000000077305 */ /* 0x000e22000020f000 */
[----:B------:R-:W-:-:S05]  /*03d0*/  LEA.HI.X.SX32 R3, R3, UR9, 0x1, P0 ;  /* 0x0000000903037c11 */ /* 0x000fca00080f0eff */
[----:B-1----:R-:W-:Y:S04]  /*03e0*/  STG.E.U8 desc[UR4][R2.64], R5 ;  /* 0x0000000502007986 */ /* 0x002fe8000c101104 */
[----:B0-----:R-:W-:Y:S01]  /*03f0*/  STG.E.U8 desc[UR4][R2.64+0x1], R7 ;  /* 0x0000010702007986 */ /* 0x001fe2000c101104 */
[----:B------:R-:W-:Y:S05]  /*0400*/  EXIT ;  /* 0x000000000000794d */ /* 0x000fea0003800000 */
.L_x_2:
        /* <DEDUP_REMOVED lines=15> */
.L_x_5:


//--------------------- .nv.shared.reserved.0     --------------------------
	.section	.nv.shared.reserved.0,"aw",@nobits
	.weak		__nv_reservedSMEM_offset_0_alias
	.size		__nv_reservedSMEM_offset_0_alias, 0, 64
	.other		__nv_reservedSMEM_offset_0_alias,@"STO_CUDA_RESERVED_SHARED STV_DEFAULT"
__nv_reservedSMEM_offset_0_alias:
	.zero		0
	.zero		64


//--------------------- .nv.constant0._Z18nv12_to_rgb_kernelILb0EEvPhS0_S0_iii --------------------------
	.section	.nv.constant0._Z18nv12_to_rgb_kernelILb0EEvPhS0_S0_iii,"a",@progbits
	.sectionflags	@""
	.align	4
.nv.constant0._Z18nv12_to_rgb_kernelILb0EEvPhS0_S0_iii:
	.zero		932


//--------------------- .nv.constant0._Z18nv12_to_rgb_kernelILb1EEvPhS0_S0_iii --------------------------
	.section	.nv.constant0._Z18nv12_to_rgb_kernelILb1EEvPhS0_S0_iii,"a",@progbits
	.sectionflags	@""
	.align	4
.nv.constant0._Z18nv12_to_rgb_kernelILb1EEvPhS0_S0_iii:
	.zero		932


//--------------------- .nv.constant0._Z18rgb_to_nv12_kernelPhS_S_iii --------------------------
	.section	.nv.constant0._Z18rgb_to_nv12_kernelPhS_S_iii,"a",@progbits
	.sectionflags	@""
	.align	4
.nv.constant0._Z18rgb_to_nv12_kernelPhS_S_iii:
	.zero		932


//--------------------- SYMBOLS --------------------------

	.type		.nv.reservedSmem.offset0,@object
	.size		.nv.reservedSmem.offset0,0x4
